//
// Generated by NVIDIA NVVM Compiler
//
// Compiler Build ID: CL-36424714
// Cuda compilation tools, release 13.0, V13.0.88
// Based on NVVM 20.0.0
//

.version 9.0
.target sm_100
.address_size 64

	// .globl	_Z12poolParallelPhS_jj

.visible .entry _Z12poolParallelPhS_jj(
	.param .u64 .ptr .align 1 _Z12poolParallelPhS_jj_param_0,
	.param .u64 .ptr .align 1 _Z12poolParallelPhS_jj_param_1,
	.param .u32 _Z12poolParallelPhS_jj_param_2,
	.param .u32 _Z12poolParallelPhS_jj_param_3
)
{


	ret;

}


// ===== COMPILED SASS (sm_100) =====

	.target	sm_100

	.elftype	@"ET_EXEC"


//--------------------- .note.nv.tkinfo           --------------------------
	.section	.note.nv.tkinfo,"",@"SHT_NOTE"
	.sectionflags	@"SHF_NOTE_NV_TKINFO"
	.tkinfo
        /*0018*/ 	.word	0x00000002
        /*0030*/ 	.string	""
        /*0030*/ 	.string	"ptxas"
        /*0030*/ 	.string	"Cuda compilation tools, release 13.0, V13.0.88"
        /*0030*/ 	.string	"Build cuda_13.0.r13.0/compiler.36424714_0"
        /*0030*/ 	.string	"-arch sm_100 -m 64 "



//--------------------- .note.nv.cuinfo           --------------------------
	.section	.note.nv.cuinfo,"",@"SHT_NOTE"
	.sectionflags	@"SHF_NOTE_NV_CUINFO"
        /*0018*/ 	.short	0x0002
        /*001a*/ 	.short	0x0064
        /*001c*/ 	.short	0x0082
	.zero		2


//--------------------- .nv.info                  --------------------------
	.section	.nv.info,"",@"SHT_CUDA_INFO"
	.align	4


	//----- nvinfo : EIATTR_REGCOUNT
	.align		4
        /*0000*/ 	.byte	0x04, 0x2f
        /*0002*/ 	.short	(.L_1 - .L_0)
	.align		4
.L_0:
        /*0004*/ 	.word	index@(_Z12poolParallelPhS_jj)
        /*0008*/ 	.word	0x00000004


	//----- nvinfo : EIATTR_FRAME_SIZE
	.align		4
.L_1:
        /*000c*/ 	.byte	0x04, 0x11
        /*000e*/ 	.short	(.L_3 - .L_2)
	.align		4
.L_2:
        /*0010*/ 	.word	index@(_Z12poolParallelPhS_jj)
        /*0014*/ 	.word	0x00000000


	//----- nvinfo : EIATTR_MIN_STACK_SIZE
	.align		4
.L_3:
        /*0018*/ 	.byte	0x04, 0x12
        /*001a*/ 	.short	(.L_5 - .L_4)
	.align		4
.L_4:
        /*001c*/ 	.word	index@(_Z12poolParallelPhS_jj)
        /*0020*/ 	.word	0x00000000
.L_5:


//--------------------- .nv.compat                --------------------------
	.section	.nv.compat,"",@"SHT_CUDA_COMPAT_INFO"
	.align	4
        /*0000*/ 	.byte	0x02, 0x09, 0x00, 0x00, 0x02, 0x02, 0x01, 0x00, 0x02, 0x05, 0x05, 0x00, 0x03, 0x07, 0x01, 0x01
        /*0010*/ 	.byte	0x02, 0x03, 0x00, 0x00, 0x02, 0x06, 0x01, 0x00, 0x04, 0x0b, 0x08, 0x00, 0x09, 0x00, 0x00, 0x00
        /*0020*/ 	.byte	0x00, 0x00, 0x00, 0x00


//--------------------- .nv.info._Z12poolParallelPhS_jj --------------------------
	.section	.nv.info._Z12poolParallelPhS_jj,"",@"SHT_CUDA_INFO"
	.sectionflags	@""
	.align	4


	//----- nvinfo : EIATTR_CUDA_API_VERSION
	.align		4
        /*0000*/ 	.byte	0x04, 0x37
        /*0002*/ 	.short	(.L_7 - .L_6)
.L_6:
        /*0004*/ 	.word	0x00000082


	//----- nvinfo : EIATTR_KPARAM_INFO
	.align		4
.L_7:
        /*0008*/ 	.byte	0x04, 0x17
        /*000a*/ 	.short	(.L_9 - .L_8)
.L_8:
        /*000c*/ 	.word	0x00000000
        /*0010*/ 	.short	0x0003
        /*0012*/ 	.short	0x0014
        /*0014*/ 	.byte	0x00, 0xf0, 0x11, 0x00


	//----- nvinfo : EIATTR_KPARAM_INFO
	.align		4
.L_9:
        /*0018*/ 	.byte	0x04, 0x17
        /*001a*/ 	.short	(.L_11 - .L_10)
.L_10:
        /*001c*/ 	.word	0x00000000
        /*0020*/ 	.short	0x0002
        /*0022*/ 	.short	0x0010
        /*0024*/ 	.byte	0x00, 0xf0, 0x11, 0x00


	//----- nvinfo : EIATTR_KPARAM_INFO
	.align		4
.L_11:
        /*0028*/ 	.byte	0x04, 0x17
        /*002a*/ 	.short	(.L_13 - .L_12)
.L_12:
        /*002c*/ 	.word	0x00000000
        /*0030*/ 	.short	0x0001
        /*0032*/ 	.short	0x0008
        /*0034*/ 	.byte	0x00, 0xf5, 0x21, 0x00


	//----- nvinfo : EIATTR_KPARAM_INFO
	.align		4
.L_13:
        /*0038*/ 	.byte	0x04, 0x17
        /*003a*/ 	.short	(.L_15 - .L_14)
.L_14:
        /*003c*/ 	.word	0x00000000
        /*0040*/ 	.short	0x0000
        /*0042*/ 	.short	0x0000
        /*0044*/ 	.byte	0x00, 0xf5, 0x21, 0x00


	//----- nvinfo : EIATTR_SPARSE_MMA_MASK
	.align		4
.L_15:
        /*0048*/ 	.byte	0x03, 0x50
        /*004a*/ 	.short	0x0000


	//----- nvinfo : EIATTR_MAXREG_COUNT
	.align		4
        /*004c*/ 	.byte	0x03, 0x1b
        /*004e*/ 	.short	0x00ff


	//----- nvinfo : EIATTR_MERCURY_ISA_VERSION
	.align		4
        /*0050*/ 	.byte	0x03, 0x5f
        /*0052*/ 	.short	0x0101


	//----- nvinfo : EIATTR_VRC_CTA_INIT_COUNT
	.align		4
        /*0054*/ 	.byte	0x02, 0x4a
	.zero		1
	.zero		1


	//----- nvinfo : EIATTR_EXIT_INSTR_OFFSETS
	.align		4
        /*0058*/ 	.byte	0x04, 0x1c
        /*005a*/ 	.short	(.L_17 - .L_16)


	//   ....[0]....
.L_16:
        /*005c*/ 	.word	0x00000010


	//----- nvinfo : EIATTR_CBANK_PARAM_SIZE
	.align		4
.L_17:
        /*0060*/ 	.byte	0x03, 0x19
        /*0062*/ 	.short	0x0018


	//----- nvinfo : EIATTR_PARAM_CBANK
	.align		4
        /*0064*/ 	.byte	0x04, 0x0a
        /*0066*/ 	.short	(.L_19 - .L_18)
	.align		4
.L_18:
        /*0068*/ 	.word	index@(.nv.constant0._Z12poolParallelPhS_jj)
        /*006c*/ 	.short	0x0380
        /*006e*/ 	.short	0x0018


	//----- nvinfo : EIATTR_SW_WAR
	.align		4
.L_19:
        /*0070*/ 	.byte	0x04, 0x36
        /*0072*/ 	.short	(.L_21 - .L_20)
.L_20:
        /*0074*/ 	.word	0x00000008
.L_21:


//--------------------- .nv.callgraph             --------------------------
	.section	.nv.callgraph,"",@"SHT_CUDA_CALLGRAPH"
	.align	4
	.sectionentsize	8
	.align		4
        /*0000*/ 	.word	0x00000000
	.align		4
        /*0004*/ 	.word	0xffffffff
	.align		4
        /*0008*/ 	.word	0x00000000
	.align		4
        /*000c*/ 	.word	0xfffffffe
	.align		4
        /*0010*/ 	.word	0x00000000
	.align		4
        /*0014*/ 	.word	0xfffffffd
	.align		4
        /*0018*/ 	.word	0x00000000
	.align		4
        /*001c*/ 	.word	0xfffffffc


//--------------------- .text._Z12poolParallelPhS_jj --------------------------
	.section	.text._Z12poolParallelPhS_jj,"ax",@progbits
	.align	128
        .global         _Z12poolParallelPhS_jj
        .type           _Z12poolParallelPhS_jj,@function
        .size           _Z12poolParallelPhS_jj,(.L_x_1 - _Z12poolParallelPhS_jj)
        .other          _Z12poolParallelPhS_jj,@"STO_CUDA_ENTRY STV_DEFAULT"
_Z12poolParallelPhS_jj:
.text._Z12poolParallelPhS_jj:
[----:B------:R-:W-:Y:S01]  /*0000*/  LDC R1, c[0x0][0x37c] ;  /* 0x0000df00ff017b82 */ /* 0x000fe20000000800 */
[----:B------:R-:W-:Y:S05]  /*0010*/  EXIT ;  /* 0x000000000000794d */ /* 0x000fea0003800000 */
.L_x_0:
[----:B------:R-:W-:-:S00]  /*0020*/  BRA `(.L_x_0) ;  /* 0xfffffffc00fc7947 */ /* 0x000fc0000383ffff */
[----:B------:R-:W-:-:S00]  /*0030*/  NOP ;  /* 0x0000000000007918 */ /* 0x000fc00000000000 */
        /* <DEDUP_REMOVED lines=12> */
.L_x_1:


//--------------------- .nv.shared.reserved.0     --------------------------
	.section	.nv.shared.reserved.0,"aw",@nobits
	.weak		__nv_reservedSMEM_offset_0_alias
	.size		__nv_reservedSMEM_offset_0_alias, 0, 64
	.other		__nv_reservedSMEM_offset_0_alias,@"STO_CUDA_RESERVED_SHARED STV_DEFAULT"
__nv_reservedSMEM_offset_0_alias:
	.zero		0
	.zero		64


//--------------------- .nv.constant0._Z12poolParallelPhS_jj --------------------------
	.section	.nv.constant0._Z12poolParallelPhS_jj,"a",@progbits
	.sectionflags	@""
	.align	4
.nv.constant0._Z12poolParallelPhS_jj:
	.zero		920


//--------------------- SYMBOLS --------------------------

	.type		.nv.reservedSmem.offset0,@object
	.size		.nv.reservedSmem.offset0,0x4
